	.headerflags	@"EF_CUDA_TEXMODE_UNIFIED EF_CUDA_64BIT_ADDRESS EF_CUDA_ACCELERATORS EF_CUDA_SM90 EF_CUDA_VIRTUAL_SM(EF_CUDA_SM90)"
	.elftype	@"ET_EXEC"


//--------------------- .nv.info                  --------------------------
	.section	.nv.info,"",@"SHT_CUDA_INFO"
	.align	4


	//----- nvinfo : EIATTR_REGCOUNT
	.align		4
        /*0000*/ 	.byte	0x04, 0x2f
        /*0002*/ 	.short	(.L_28 - .L_27)
	.align		4
.L_27:
        /*0004*/ 	.word	index@(triton_poi_fused_index_mul_sum_0)
        /*0008*/ 	.word	0x0000002d


	//----- nvinfo : EIATTR_MIN_STACK_SIZE
	.align		4
.L_28:
        /*000c*/ 	.byte	0x04, 0x12
        /*000e*/ 	.short	(.L_30 - .L_29)
	.align		4
.L_29:
        /*0010*/ 	.word	index@(triton_poi_fused_index_mul_sum_0)
        /*0014*/ 	.word	0x00000000


	//----- nvinfo : EIATTR_FRAME_SIZE
	.align		4
.L_30:
        /*0018*/ 	.byte	0x04, 0x11
        /*001a*/ 	.short	(.L_32 - .L_31)
	.align		4
.L_31:
        /*001c*/ 	.word	index@(triton_poi_fused_index_mul_sum_0)
        /*0020*/ 	.word	0x00000000


	//----- nvinfo : EIATTR_MIN_STACK_SIZE
	.align		4
.L_32:
        /*0024*/ 	.byte	0x04, 0x12
        /*0026*/ 	.short	(.L_34 - .L_33)
	.align		4
.L_33:
        /*0028*/ 	.word	index@(triton_poi_fused_index_mul_sum_0)
        /*002c*/ 	.word	0x00000000
.L_34:


//--------------------- .nv.info.triton_poi_fused_index_mul_sum_0 --------------------------
	.section	.nv.info.triton_poi_fused_index_mul_sum_0,"",@"SHT_CUDA_INFO"
	.sectionflags	@""
	.align	4


	//----- nvinfo : EIATTR_CUDA_API_VERSION
	.align		4
        /*0000*/ 	.byte	0x04, 0x37
        /*0002*/ 	.short	(.L_36 - .L_35)
.L_35:
        /*0004*/ 	.word	0x0000007c


	//----- nvinfo : EIATTR_KPARAM_INFO
	.align		4
.L_36:
        /*0008*/ 	.byte	0x04, 0x17
        /*000a*/ 	.short	(.L_38 - .L_37)
.L_37:
        /*000c*/ 	.word	0x00000000
        /*0010*/ 	.short	0x0006
        /*0012*/ 	.short	0x0030
        /*0014*/ 	.byte	0x00, 0xf0, 0x11, 0x00


	//----- nvinfo : EIATTR_KPARAM_INFO
	.align		4
.L_38:
        /*0018*/ 	.byte	0x04, 0x17
        /*001a*/ 	.short	(.L_40 - .L_39)
.L_39:
        /*001c*/ 	.word	0x00000000
        /*0020*/ 	.short	0x0005
        /*0022*/ 	.short	0x0028
        /*0024*/ 	.byte	0x00, 0xf4, 0x21, 0x00


	//----- nvinfo : EIATTR_KPARAM_INFO
	.align		4
.L_40:
        /*0028*/ 	.byte	0x04, 0x17
        /*002a*/ 	.short	(.L_42 - .L_41)
.L_41:
        /*002c*/ 	.word	0x00000000
        /*0030*/ 	.short	0x0004
        /*0032*/ 	.short	0x0020
        /*0034*/ 	.byte	0x00, 0xf4, 0x21, 0x00


	//----- nvinfo : EIATTR_KPARAM_INFO
	.align		4
.L_42:
        /*0038*/ 	.byte	0x04, 0x17
        /*003a*/ 	.short	(.L_44 - .L_43)
.L_43:
        /*003c*/ 	.word	0x00000000
        /*0040*/ 	.short	0x0003
        /*0042*/ 	.short	0x0018
        /*0044*/ 	.byte	0x00, 0xf4, 0x21, 0x00


	//----- nvinfo : EIATTR_KPARAM_INFO
	.align		4
.L_44:
        /*0048*/ 	.byte	0x04, 0x17
        /*004a*/ 	.short	(.L_46 - .L_45)
.L_45:
        /*004c*/ 	.word	0x00000000
        /*0050*/ 	.short	0x0002
        /*0052*/ 	.short	0x0010
        /*0054*/ 	.byte	0x00, 0xf4, 0x21, 0x00


	//----- nvinfo : EIATTR_KPARAM_INFO
	.align		4
.L_46:
        /*0058*/ 	.byte	0x04, 0x17
        /*005a*/ 	.short	(.L_48 - .L_47)
.L_47:
        /*005c*/ 	.word	0x00000000
        /*0060*/ 	.short	0x0001
        /*0062*/ 	.short	0x0008
        /*0064*/ 	.byte	0x00, 0xf4, 0x21, 0x00


	//----- nvinfo : EIATTR_KPARAM_INFO
	.align		4
.L_48:
        /*0068*/ 	.byte	0x04, 0x17
        /*006a*/ 	.short	(.L_50 - .L_49)
.L_49:
        /*006c*/ 	.word	0x00000000
        /*0070*/ 	.short	0x0000
        /*0072*/ 	.short	0x0000
        /*0074*/ 	.byte	0x00, 0xf4, 0x21, 0x00


	//----- nvinfo : EIATTR_SPARSE_MMA_MASK
	.align		4
.L_50:
        /*0078*/ 	.byte	0x03, 0x50
        /*007a*/ 	.short	0x0000


	//----- nvinfo : EIATTR_MAXREG_COUNT
	.align		4
        /*007c*/ 	.byte	0x03, 0x1b
        /*007e*/ 	.short	0x00ff


	//----- nvinfo : EIATTR_EXTERNS
	.align		4
        /*0080*/ 	.byte	0x04, 0x0f
        /*0082*/ 	.short	(.L_52 - .L_51)


	//   ....[0]....
	.align		4
.L_51:
        /*0084*/ 	.word	index@(__assertfail)


	//----- nvinfo : EIATTR_SYSCALL_OFFSETS
	.align		4
.L_52:
        /*0088*/ 	.byte	0x04, 0x46
        /*008a*/ 	.short	(.L_54 - .L_53)


	//   ....[0]....
.L_53:
        /*008c*/ 	.word	0x000002b0


	//   ....[1]....
        /*0090*/ 	.word	0x00000490


	//   ....[2]....
        /*0094*/ 	.word	0x00000670


	//   ....[3]....
        /*0098*/ 	.word	0x00000820


	//   ....[4]....
        /*009c*/ 	.word	0x000009f0


	//   ....[5]....
        /*00a0*/ 	.word	0x00000ba0


	//   ....[6]....
        /*00a4*/ 	.word	0x00000d70


	//   ....[7]....
        /*00a8*/ 	.word	0x00000f20


	//   ....[8]....
        /*00ac*/ 	.word	0x000010f0


	//----- nvinfo : EIATTR_EXIT_INSTR_OFFSETS
	.align		4
.L_54:
        /*00b0*/ 	.byte	0x04, 0x1c
        /*00b2*/ 	.short	(.L_56 - .L_55)


	//   ....[0]....
.L_55:
        /*00b4*/ 	.word	0x00001290


	//   ....[1]....
        /*00b8*/ 	.word	0x000012b0


	//----- nvinfo : EIATTR_REQNTID
	.align		4
.L_56:
        /*00bc*/ 	.byte	0x04, 0x10
        /*00be*/ 	.short	(.L_58 - .L_57)
.L_57:
        /*00c0*/ 	.word	0x00000020
        /*00c4*/ 	.word	0x00000001
        /*00c8*/ 	.word	0x00000001


	//----- nvinfo : EIATTR_CRS_STACK_SIZE
	.align		4
.L_58:
        /*00cc*/ 	.byte	0x04, 0x1e
        /*00ce*/ 	.short	(.L_60 - .L_59)
.L_59:
        /*00d0*/ 	.word	0x00000000


	//----- nvinfo : EIATTR_CBANK_PARAM_SIZE
	.align		4
.L_60:
        /*00d4*/ 	.byte	0x03, 0x19
        /*00d6*/ 	.short	0x0034


	//----- nvinfo : EIATTR_PARAM_CBANK
	.align		4
        /*00d8*/ 	.byte	0x04, 0x0a
        /*00da*/ 	.short	(.L_62 - .L_61)
	.align		4
.L_61:
        /*00dc*/ 	.word	index@(.nv.constant0.triton_poi_fused_index_mul_sum_0)
        /*00e0*/ 	.short	0x0210
        /*00e2*/ 	.short	0x0034


	//----- nvinfo : EIATTR_SW_WAR
	.align		4
.L_62:
        /*00e4*/ 	.byte	0x04, 0x36
        /*00e6*/ 	.short	(.L_64 - .L_63)
.L_63:
        /*00e8*/ 	.word	0x00000008
.L_64:


//--------------------- .nv.callgraph             --------------------------
	.section	.nv.callgraph,"",@"SHT_CUDA_CALLGRAPH"
	.align	4
	.sectionentsize	8
	.align		4
        /*0000*/ 	.word	0x00000000
	.align		4
        /*0004*/ 	.word	0xffffffff
	.align		4
        /*0008*/ 	.word	index@(triton_poi_fused_index_mul_sum_0)
	.align		4
        /*000c*/ 	.word	index@(__assertfail)
	.align		4
        /*0010*/ 	.word	0x00000000
	.align		4
        /*0014*/ 	.word	0xfffffffe
	.align		4
        /*0018*/ 	.word	0x00000000
	.align		4
        /*001c*/ 	.word	0xfffffffd
	.align		4
        /*0020*/ 	.word	0x00000000
	.align		4
        /*0024*/ 	.word	0xfffffffc


//--------------------- .nv.constant4             --------------------------
	.section	.nv.constant4,"a",@progbits
	.align	8
	.align		8
.nv.constant4:
        /*0000*/ 	.dword	__assertfail
	.align		8
        /*0008*/ 	.dword	assertFunc_8
	.align		8
        /*0010*/ 	.dword	assertFile_8
	.align		8
        /*0018*/ 	.dword	assertMessage_8
	.align		8
        /*0020*/ 	.dword	assertFunc_7
	.align		8
        /*0028*/ 	.dword	assertFile_7
	.align		8
        /*0030*/ 	.dword	assertMessage_7
	.align		8
        /*0038*/ 	.dword	assertFunc_6
	.align		8
        /*0040*/ 	.dword	assertFile_6
	.align		8
        /*0048*/ 	.dword	assertMessage_6
	.align		8
        /*0050*/ 	.dword	assertFunc_5
	.align		8
        /*0058*/ 	.dword	assertFile_5
	.align		8
        /*0060*/ 	.dword	assertMessage_5
	.align		8
        /*0068*/ 	.dword	assertFunc_4
	.align		8
        /*0070*/ 	.dword	assertFile_4
	.align		8
        /*0078*/ 	.dword	assertMessage_4
	.align		8
        /*0080*/ 	.dword	assertFunc_3
	.align		8
        /*0088*/ 	.dword	assertFile_3
	.align		8
        /*0090*/ 	.dword	assertMessage_3
	.align		8
        /*0098*/ 	.dword	assertFunc_2
	.align		8
        /*00a0*/ 	.dword	assertFile_2
	.align		8
        /*00a8*/ 	.dword	assertMessage_2
	.align		8
        /*00b0*/ 	.dword	assertFunc_1
	.align		8
        /*00b8*/ 	.dword	assertFile_1
	.align		8
        /*00c0*/ 	.dword	assertMessage_1
	.align		8
        /*00c8*/ 	.dword	assertFunc_0
	.align		8
        /*00d0*/ 	.dword	assertFile_0
	.align		8
        /*00d8*/ 	.dword	assertMessage_0


//--------------------- .text.triton_poi_fused_index_mul_sum_0 --------------------------
	.section	.text.triton_poi_fused_index_mul_sum_0,"ax",@progbits
	.sectionflags	@"SHF_BARRIERS=1"
	.align	128
        .global         triton_poi_fused_index_mul_sum_0
        .type           triton_poi_fused_index_mul_sum_0,@function
        .size           triton_poi_fused_index_mul_sum_0,(.L_x_10 - triton_poi_fused_index_mul_sum_0)
        .other          triton_poi_fused_index_mul_sum_0,@"STO_CUDA_ENTRY STV_DEFAULT"
triton_poi_fused_index_mul_sum_0:
.text.triton_poi_fused_index_mul_sum_0:
[----:B------:R-:W0:Y:S08]  /*0000*/  LDC R1, c[0x0][0x28] ;  /* 0x00000a00ff017b82 */ /* 0x000e300000000800 */
[----:B------:R-:W1:Y:S01]  /*0010*/  LDC.64 R2, c[0x0][0x210] ;  /* 0x00008400ff027b82 */ /* 0x000e620000000a00 */
[----:B------:R-:W2:Y:S01]  /*0020*/  S2R R36, SR_TID.X ;  /* 0x0000000000247919 */ /* 0x000ea20000002100 */
[----:B------:R-:W-:Y:S01]  /*0030*/  ULDC.64 UR4, c[0x0][0x208] ;  /* 0x0000820000047ab9 */ /* 0x000fe20000000a00 */
[----:B------:R-:W3:Y:S05]  /*0040*/  S2R R0, SR_CTAID.X ;  /* 0x0000000000007919 */ /* 0x000eea0000002500 */
[----:B------:R-:W4:Y:S01]  /*0050*/  LDC.64 R6, c[0x0][0x220] ;  /* 0x00008800ff067b82 */ /* 0x000f220000000a00 */
[----:B-1----:R-:W4:Y:S07]  /*0060*/  LDG.E.64 R4, desc[UR4][R2.64] ;  /* 0x0000000402047981 */ /* 0x002f2e000c1e1b00 */
[----:B------:R-:W1:Y:S01]  /*0070*/  LDC.64 R10, c[0x0][0x230] ;  /* 0x00008c00ff0a7b82 */ /* 0x000e620000000a00 */
[----:B------:R-:W-:Y:S01]  /*0080*/  CS2R R26, SRZ ;  /* 0x00000000001a7805 */ /* 0x000fe2000001ff00 */
[----:B------:R1:W5:Y:S04]  /*0090*/  LDG.E.64 R34, desc[UR4][R2.64+0x8] ;  /* 0x0000080402227981 */ /* 0x000368000c1e1b00 */
[----:B------:R1:W5:Y:S01]  /*00a0*/  LDG.E.64 R28, desc[UR4][R2.64+0x10] ;  /* 0x00001004021c7981 */ /* 0x000362000c1e1b00 */
[----:B--2---:R-:W-:-:S03]  /*00b0*/  LOP3.LUT R9, R36, 0x3, RZ, 0xc0, !PT ;  /* 0x0000000324097812 */ /* 0x004fc600078ec0ff */
[----:B------:R2:W5:Y:S02]  /*00c0*/  LDG.E.64 R16, desc[UR4][R2.64+0x18] ;  /* 0x0000180402107981 */ /* 0x000564000c1e1b00 */
[----:B---3--:R-:W-:-:S04]  /*00d0*/  IMAD R9, R0, 0x4, R9 ;  /* 0x0000000400097824 */ /* 0x008fc800078e0209 */
[C---:B----4-:R-:W-:Y:S01]  /*00e0*/  IMAD.WIDE R6, R9.reuse, 0x8, R6 ;  /* 0x0000000809067825 */ /* 0x050fe200078e0206 */
[----:B------:R-:W-:Y:S01]  /*00f0*/  ISETP.GE.AND P1, PT, R9, 0x4, PT ;  /* 0x000000040900780c */ /* 0x000fe20003f26270 */
[----:B-1----:R2:W5:Y:S04]  /*0100*/  LDG.E.64 R30, desc[UR4][R10.64] ;  /* 0x000000040a1e7981 */ /* 0x002568000c1e1b00 */
[----:B------:R2:W5:Y:S08]  /*0110*/  LDG.E.64 R32, desc[UR4][R10.64+0x8] ;  /* 0x000008040a207981 */ /* 0x000570000c1e1b00 */
[----:B------:R2:W5:Y:S04]  /*0120*/  @!P1 LDG.E.64 R26, desc[UR4][R6.64] ;  /* 0x00000004061a9981 */ /* 0x000568000c1e1b00 */
[----:B------:R2:W5:Y:S04]  /*0130*/  LDG.E.64 R24, desc[UR4][R10.64+0x10] ;  /* 0x000010040a187981 */ /* 0x000568000c1e1b00 */
[----:B------:R2:W5:Y:S01]  /*0140*/  LDG.E.64 R14, desc[UR4][R10.64+0x18] ;  /* 0x000018040a0e7981 */ /* 0x000562000c1e1b00 */
[----:B------:R-:W-:-:S04]  /*0150*/  SHF.R.U32.HI R23, RZ, 0x1d, R5 ;  /* 0x0000001dff177819 */ /* 0x000fc80000011605 */
[----:B------:R-:W-:-:S04]  /*0160*/  LOP3.LUT R23, R23, 0x4, RZ, 0xc0, !PT ;  /* 0x0000000417177812 */ /* 0x000fc800078ec0ff */
[----:B------:R-:W-:-:S05]  /*0170*/  IADD3 R23, P0, R4, R23, RZ ;  /* 0x0000001704177210 */ /* 0x000fca0007f1e0ff */
[----:B------:R-:W-:Y:S01]  /*0180*/  IMAD.X R38, RZ, RZ, R5, P0 ;  /* 0x000000ffff267224 */ /* 0x000fe200000e0605 */
[----:B------:R-:W-:-:S04]  /*0190*/  ISETP.GE.U32.AND P0, PT, R23, 0x4, PT ;  /* 0x000000041700780c */ /* 0x000fc80003f06070 */
[----:B------:R-:W-:-:S13]  /*01a0*/  ISETP.GE.U32.AND.EX P0, PT, R38, RZ, PT, P0 ;  /* 0x000000ff2600720c */ /* 0x000fda0003f06100 */
[----:B0-2---:R-:W-:Y:S05]  /*01b0*/  @!P0 BRA `(.L_x_0) ;  /* 0x0000000000408947 */ /* 0x005fea0003800000 */
[----:B------:R-:W-:Y:S01]  /*01c0*/  MOV R0, 0x0 ;  /* 0x0000000000007802 */ /* 0x000fe20000000f00 */
[----:B------:R-:W-:Y:S01]  /*01d0*/  ULDC.64 UR6, c[0x4][0xd8] ;  /* 0x0100360000067ab9 */ /* 0x000fe20000000a00 */
[----:B------:R-:W-:Y:S01]  /*01e0*/  ULDC.64 UR8, c[0x4][0xc8] ;  /* 0x0100320000087ab9 */ /* 0x000fe20000000a00 */
[----:B------:R-:W-:Y:S01]  /*01f0*/  IMAD.U32 R4, RZ, RZ, UR6 ;  /* 0x00000006ff047e24 */ /* 0x000fe2000f8e00ff */
[----:B------:R0:W1:Y:S01]  /*0200*/  LDC.64 R2, c[0x4][R0] ;  /* 0x0100000000027b82 */ /* 0x0000620000000a00 */
[----:B------:R-:W-:Y:S01]  /*0210*/  IMAD.U32 R5, RZ, RZ, UR7 ;  /* 0x00000007ff057e24 */ /* 0x000fe2000f8e00ff */
[----:B------:R-:W-:Y:S01]  /*0220*/  ULDC.64 UR6, c[0x4][0xd0] ;  /* 0x0100340000067ab9 */ /* 0x000fe20000000a00 */
[----:B0-----:R-:W-:-:S07]  /*0230*/  IMAD.U32 R10, RZ, RZ, UR8 ;  /* 0x00000008ff0a7e24 */ /* 0x001fce000f8e00ff */
[----:B------:R-:W-:Y:S01]  /*0240*/  LEPC R20, `(.L_x_0) ;  /* 0x000000007014794e */ /* 0x000fe20000000000 */
[----:B------:R-:W-:Y:S02]  /*0250*/  IMAD.U32 R6, RZ, RZ, UR6 ;  /* 0x00000006ff067e24 */ /* 0x000fe4000f8e00ff */
[----:B------:R-:W-:Y:S02]  /*0260*/  IMAD.U32 R7, RZ, RZ, UR7 ;  /* 0x00000007ff077e24 */ /* 0x000fe4000f8e00ff */
[----:B------:R-:W-:Y:S02]  /*0270*/  IMAD.U32 R11, RZ, RZ, UR9 ;  /* 0x00000009ff0b7e24 */ /* 0x000fe4000f8e00ff */
[----:B------:R-:W-:Y:S02]  /*0280*/  IMAD.MOV.U32 R8, RZ, RZ, 0x2e ;  /* 0x0000002eff087424 */ /* 0x000fe400078e00ff */
[----:B------:R-:W-:Y:S02]  /*0290*/  IMAD.MOV.U32 R12, RZ, RZ, 0x1 ;  /* 0x00000001ff0c7424 */ /* 0x000fe400078e00ff */
[----:B------:R-:W-:-:S07]  /*02a0*/  IMAD.MOV.U32 R13, RZ, RZ, RZ ;  /* 0x000000ffff0d7224 */ /* 0x000fce00078e00ff */
[----:B-1---5:R-:W-:Y:S05]  /*02b0*/  CALL.ABS.NOINC R2 ;  /* 0x0000000002007343 */ /* 0x022fea0003c00000 */
.L_x_0:
[----:B------:R-:W0:Y:S08]  /*02c0*/  LDC.64 R18, c[0x0][0x218] ;  /* 0x00008600ff127b82 */ /* 0x000e300000000a00 */
[----:B------:R-:W-:Y:S01]  /*02d0*/  BAR.SYNC.DEFER_BLOCKING 0x0 ;  /* 0x0000000000007b1d */ /* 0x000fe20000010000 */
[----:B0-----:R-:W-:-:S04]  /*02e0*/  LEA R22, P0, R23, R18, 0x3 ;  /* 0x0000001217167211 */ /* 0x001fc800078018ff */
[----:B------:R-:W-:-:S06]  /*02f0*/  LEA.HI.X R23, R23, R19, R38, 0x3, P0 ;  /* 0x0000001317177211 */ /* 0x000fcc00000f1c26 */
[----:B------:R-:W2:Y:S01]  /*0300*/  LDG.E.EL.64 R22, desc[UR4][R22.64] ;  /* 0x0000000416167981 */ /* 0x000ea2000c2e1b00 */
[----:B-----5:R-:W-:Y:S02]  /*0310*/  SHF.R.U32.HI R3, RZ, 0x1d, R27 ;  /* 0x0000001dff037819 */ /* 0x020fe4000001161b */
[----:B------:R-:W-:Y:S02]  /*0320*/  SHF.R.S32.HI R38, RZ, 0x1f, R9 ;  /* 0x0000001fff267819 */ /* 0x000fe40000011409 */
[----:B------:R-:W-:-:S04]  /*0330*/  LOP3.LUT R3, R3, 0x4, RZ, 0xc0, !PT ;  /* 0x0000000403037812 */ /* 0x000fc800078ec0ff */
[----:B------:R-:W-:-:S04]  /*0340*/  IADD3 R37, P0, R26, R3, RZ ;  /* 0x000000031a257210 */ /* 0x000fc80007f1e0ff */
[----:B------:R-:W-:Y:S02]  /*0350*/  IADD3.X R40, RZ, R27, RZ, P0, !PT ;  /* 0x0000001bff287210 */ /* 0x000fe400007fe4ff */
[----:B------:R-:W-:-:S04]  /*0360*/  ISETP.GE.U32.AND P0, PT, R37, 0x4, PT ;  /* 0x000000042500780c */ /* 0x000fc80003f06070 */
[----:B------:R-:W-:-:S04]  /*0370*/  ISETP.GE.U32.AND.EX P0, PT, R40, RZ, PT, P0 ;  /* 0x000000ff2800720c */ /* 0x000fc80003f06100 */
[----:B------:R-:W-:-:S13]  /*0380*/  ISETP.GT.OR P0, PT, R9, 0x3, !P0 ;  /* 0x000000030900780c */ /* 0x000fda0004704670 */
[----:B--2---:R-:W-:Y:S05]  /*0390*/  @P0 BRA `(.L_x_1) ;  /* 0x0000000000400947 */ /* 0x004fea0003800000 */
        /* <DEDUP_REMOVED lines=15> */
[----:B-1----:R-:W-:Y:S05]  /*0490*/  CALL.ABS.NOINC R2 ;  /* 0x0000000002007343 */ /* 0x002fea0003c00000 */
.L_x_1:
[----:B------:R-:W-:Y:S05]  /*04a0*/  WARPSYNC.ALL ;  /* 0x0000000000007948 */ /* 0x000fea0003800000 */
[----:B------:R-:W-:Y:S06]  /*04b0*/  BAR.SYNC.DEFER_BLOCKING 0x0 ;  /* 0x0000000000007b1d */ /* 0x000fec0000010000 */
[----:B------:R-:W-:-:S02]  /*04c0*/  ULDC.64 UR6, c[0x0][0x228] ;  /* 0x00008a0000067ab9 */ /* 0x000fc40000000a00 */
[----:B------:R-:W-:-:S04]  /*04d0*/  LEA R26, P0, R37, UR6, 0x4 ;  /* 0x00000006251a7c11 */ /* 0x000fc8000f8020ff */
[----:B------:R-:W-:Y:S01]  /*04e0*/  LEA.HI.X R27, R37, UR7, R40, 0x4, P0 ;  /* 0x00000007251b7c11 */ /* 0x000fe200080f2428 */
[----:B------:R-:W-:-:S06]  /*04f0*/  IMAD.MOV.U32 R37, RZ, RZ, RZ ;  /* 0x000000ffff257224 */ /* 0x000fcc00078e00ff */
[----:B------:R0:W5:Y:S01]  /*0500*/  @!P1 LDG.E.EL R37, desc[UR4][R26.64] ;  /* 0x000000041a259981 */ /* 0x000162000c2e1900 */
[----:B------:R-:W-:-:S04]  /*0510*/  SHF.R.U32.HI R39, RZ, 0x1d, R31 ;  /* 0x0000001dff277819 */ /* 0x000fc8000001161f */
[----:B------:R-:W-:-:S04]  /*0520*/  LOP3.LUT R39, R39, 0x4, RZ, 0xc0, !PT ;  /* 0x0000000427277812 */ /* 0x000fc800078ec0ff */
[----:B------:R-:W-:-:S04]  /*0530*/  IADD3 R39, P0, R30, R39, RZ ;  /* 0x000000271e277210 */ /* 0x000fc80007f1e0ff */
[----:B------:R-:W-:Y:S02]  /*0540*/  IADD3.X R40, RZ, R31, RZ, P0, !PT ;  /* 0x0000001fff287210 */ /* 0x000fe400007fe4ff */
[----:B------:R-:W-:-:S04]  /*0550*/  ISETP.GE.U32.AND P0, PT, R39, 0x4, PT ;  /* 0x000000042700780c */ /* 0x000fc80003f06070 */
[----:B------:R-:W-:-:S13]  /*0560*/  ISETP.GE.U32.AND.EX P0, PT, R40, RZ, PT, P0 ;  /* 0x000000ff2800720c */ /* 0x000fda0003f06100 */
[----:B0-----:R-:W-:Y:S05]  /*0570*/  @!P0 BRA `(.L_x_2) ;  /* 0x0000000000408947 */ /* 0x001fea0003800000 */
        /* <DEDUP_REMOVED lines=16> */
.L_x_2:
[----:B------:R-:W-:Y:S01]  /*0680*/  BAR.SYNC.DEFER_BLOCKING 0x0 ;  /* 0x0000000000007b1d */ /* 0x000fe20000010000 */
[----:B------:R-:W-:-:S04]  /*0690*/  LEA R30, P0, R39, R18, 0x3 ;  /* 0x00000012271e7211 */ /* 0x000fc800078018ff */
[----:B------:R-:W-:-:S06]  /*06a0*/  LEA.HI.X R31, R39, R19, R40, 0x3, P0 ;  /* 0x00000013271f7211 */ /* 0x000fcc00000f1c28 */
[----:B------:R-:W5:Y:S01]  /*06b0*/  LDG.E.EL.64 R30, desc[UR4][R30.64] ;  /* 0x000000041e1e7981 */ /* 0x000f62000c2e1b00 */
[----:B------:R-:W-:-:S04]  /*06c0*/  SHF.R.U32.HI R3, RZ, 0x1d, R35 ;  /* 0x0000001dff037819 */ /* 0x000fc80000011623 */
[----:B------:R-:W-:-:S04]  /*06d0*/  LOP3.LUT R3, R3, 0x4, RZ, 0xc0, !PT ;  /* 0x0000000403037812 */ /* 0x000fc800078ec0ff */
[----:B------:R-:W-:-:S05]  /*06e0*/  IADD3 R40, P0, R34, R3, RZ ;  /* 0x0000000322287210 */ /* 0x000fca0007f1e0ff */
[----:B------:R-:W-:Y:S01]  /*06f0*/  IMAD.X R35, RZ, RZ, R35, P0 ;  /* 0x000000ffff237224 */ /* 0x000fe200000e0623 */
[----:B------:R-:W-:-:S04]  /*0700*/  ISETP.GE.U32.AND P0, PT, R40, 0x4, PT ;  /* 0x000000042800780c */ /* 0x000fc80003f06070 */
[----:B------:R-:W-:-:S13]  /*0710*/  ISETP.GE.U32.AND.EX P0, PT, R35, RZ, PT, P0 ;  /* 0x000000ff2300720c */ /* 0x000fda0003f06100 */
[----:B------:R-:W-:Y:S05]  /*0720*/  @!P0 BRA `(.L_x_3) ;  /* 0x0000000000408947 */ /* 0x000fea0003800000 */
[----:B------:R-:W-:Y:S01]  /*0730*/  MOV R0, 0x0 ;  /* 0x0000000000007802 */ /* 0x000fe20000000f00 */
[----:B------:R-:W-:Y:S01]  /*0740*/  ULDC.64 UR6, c[0x4][0x90] ;  /* 0x0100240000067ab9 */ /* 0x000fe20000000a00 */
[----:B------:R-:W-:Y:S01]  /*0750*/  ULDC.64 UR8, c[0x4][0x80] ;  /* 0x0100200000087ab9 */ /* 0x000fe20000000a00 */
[----:B------:R-:W-:Y:S01]  /*0760*/  MOV R4, UR6 ;  /* 0x0000000600047c02 */ /* 0x000fe20008000f00 */
        /* <DEDUP_REMOVED lines=12> */
.L_x_3:
[----:B------:R-:W-:Y:S01]  /*0830*/  BAR.SYNC.DEFER_BLOCKING 0x0 ;  /* 0x0000000000007b1d */ /* 0x000fe20000010000 */
[----:B------:R-:W-:Y:S01]  /*0840*/  LEA R34, P0, R40, R18, 0x3 ;  /* 0x0000001228227211 */ /* 0x000fe200078018ff */
[----:B------:R-:W-:-:S03]  /*0850*/  IMAD.MOV.U32 R39, RZ, RZ, RZ ;  /* 0x000000ffff277224 */ /* 0x000fc600078e00ff */
[----:B------:R-:W-:-:S03]  /*0860*/  LEA.HI.X R35, R40, R19, R35, 0x3, P0 ;  /* 0x0000001328237211 */ /* 0x000fc600000f1c23 */
[----:B------:R0:W5:Y:S04]  /*0870*/  @!P1 LDG.E.EL R39, desc[UR4][R26.64+0x4] ;  /* 0x000004041a279981 */ /* 0x000168000c2e1900 */
[----:B------:R-:W5:Y:S01]  /*0880*/  LDG.E.EL.64 R34, desc[UR4][R34.64] ;  /* 0x0000000422227981 */ /* 0x000f62000c2e1b00 */
[----:B------:R-:W-:-:S04]  /*0890*/  SHF.R.U32.HI R3, RZ, 0x1d, R33 ;  /* 0x0000001dff037819 */ /* 0x000fc80000011621 */
[----:B------:R-:W-:-:S04]  /*08a0*/  LOP3.LUT R3, R3, 0x4, RZ, 0xc0, !PT ;  /* 0x0000000403037812 */ /* 0x000fc800078ec0ff */
[----:B------:R-:W-:-:S05]  /*08b0*/  IADD3 R40, P0, R32, R3, RZ ;  /* 0x0000000320287210 */ /* 0x000fca0007f1e0ff */
[----:B------:R-:W-:Y:S01]  /*08c0*/  IMAD.X R33, RZ, RZ, R33, P0 ;  /* 0x000000ffff217224 */ /* 0x000fe200000e0621 */
[----:B------:R-:W-:-:S04]  /*08d0*/  ISETP.GE.U32.AND P0, PT, R40, 0x4, PT ;  /* 0x000000042800780c */ /* 0x000fc80003f06070 */
[----:B------:R-:W-:-:S13]  /*08e0*/  ISETP.GE.U32.AND.EX P0, PT, R33, RZ, PT, P0 ;  /* 0x000000ff2100720c */ /* 0x000fda0003f06100 */
[----:B0-----:R-:W-:Y:S05]  /*08f0*/  @!P0 BRA `(.L_x_4) ;  /* 0x0000000000408947 */ /* 0x001fea0003800000 */
        /* <DEDUP_REMOVED lines=16> */
.L_x_4:
        /* <DEDUP_REMOVED lines=14> */
[----:B------:R-:W-:Y:S01]  /*0ae0*/  IMAD.U32 R4, RZ, RZ, UR6 ;  /* 0x00000006ff047e24 */ /* 0x000fe2000f8e00ff */
[----:B------:R0:W1:Y:S01]  /*0af0*/  LDC.64 R2, c[0x4][R0] ;  /* 0x0100000000027b82 */ /* 0x0000620000000a00 */
[----:B------:R-:W-:Y:S01]  /*0b00*/  MOV R5, UR7 ;  /* 0x0000000700057c02 */ /* 0x000fe20008000f00 */
        /* <DEDUP_REMOVED lines=10> */
.L_x_5:
        /* <DEDUP_REMOVED lines=29> */
.L_x_6:
        /* <DEDUP_REMOVED lines=27> */
.L_x_7:
        /* <DEDUP_REMOVED lines=29> */
.L_x_8:
[----:B------:R-:W-:Y:S01]  /*1100*/  BAR.SYNC.DEFER_BLOCKING 0x0 ;  /* 0x0000000000007b1d */ /* 0x000fe20000010000 */
[----:B------:R-:W-:-:S04]  /*1110*/  LEA R2, P0, R14, R18, 0x3 ;  /* 0x000000120e027211 */ /* 0x000fc800078018ff */
[----:B------:R-:W-:Y:S01]  /*1120*/  LEA.HI.X R3, R14, R19, R15, 0x3, P0 ;  /* 0x000000130e037211 */ /* 0x000fe200000f1c0f */
[----:B-----5:R-:W0:Y:S01]  /*1130*/  I2F.S64 R34, R34 ;  /* 0x0000002200227312 */ /* 0x020e220000301400 */
[----:B------:R-:W-:-:S04]  /*1140*/  ULDC.64 UR6, c[0x0][0x238] ;  /* 0x00008e0000067ab9 */ /* 0x000fc80000000a00 */
[----:B------:R-:W2:Y:S03]  /*1150*/  LDG.E.EL.64 R2, desc[UR4][R2.64] ;  /* 0x0000000402027981 */ /* 0x000ea6000c2e1b00 */
[----:B------:R-:W1:Y:S01]  /*1160*/  I2F.S64 R22, R22 ;  /* 0x0000001600167312 */ /* 0x000e620000301400 */
[----:B------:R-:W-:Y:S01]  /*1170*/  LOP3.LUT P0, RZ, R36, 0x1c, RZ, 0xc0, !PT ;  /* 0x0000001c24ff7812 */ /* 0x000fe2000780c0ff */
[----:B0-----:R-:W-:Y:S01]  /*1180*/  FMUL R39, R34, R39 ;  /* 0x0000002722277220 */ /* 0x001fe20000400000 */
[C---:B------:R-:W-:Y:S02]  /*1190*/  LEA R4, P1, R9.reuse, UR6, 0x2 ;  /* 0x0000000609047c11 */ /* 0x040fe4000f8210ff */
[C---:B------:R-:W-:Y:S02]  /*11a0*/  ISETP.LT.AND P0, PT, R9.reuse, 0x4, !P0 ;  /* 0x000000040900780c */ /* 0x040fe40004701270 */
[----:B------:R-:W-:Y:S01]  /*11b0*/  LEA.HI.X R5, R9, UR7, R38, 0x2, P1 ;  /* 0x0000000709057c11 */ /* 0x000fe200088f1426 */
[----:B------:R-:W0:Y:S01]  /*11c0*/  I2F.S64 R32, R32 ;  /* 0x0000002000207312 */ /* 0x000e220000301400 */
[----:B-1----:R-:W-:-:S07]  /*11d0*/  FMUL R37, R22, R37 ;  /* 0x0000002516257220 */ /* 0x002fce0000400000 */
[----:B------:R-:W1:Y:S01]  /*11e0*/  I2F.S64 R29, R28 ;  /* 0x0000001c001d7312 */ /* 0x000e620000301400 */
[----:B0-----:R-:W-:-:S07]  /*11f0*/  FMUL R39, R32, R39 ;  /* 0x0000002720277220 */ /* 0x001fce0000400000 */
[----:B------:R-:W0:Y:S01]  /*1200*/  I2F.S64 R30, R30 ;  /* 0x0000001e001e7312 */ /* 0x000e220000301400 */
[----:B-1----:R-:W-:-:S07]  /*1210*/  FMUL R40, R29, R40 ;  /* 0x000000281d287220 */ /* 0x002fce0000400000 */
[----:B------:R-:W1:Y:S01]  /*1220*/  I2F.S64 R16, R16 ;  /* 0x0000001000107312 */ /* 0x000e620000301400 */
[----:B0-----:R-:W-:-:S07]  /*1230*/  FFMA R37, R30, R37, R39 ;  /* 0x000000251e257223 */ /* 0x001fce0000000027 */
[----:B------:R-:W0:Y:S01]  /*1240*/  I2F.S64 R24, R24 ;  /* 0x0000001800187312 */ /* 0x000e220000301400 */
[----:B-1----:R-:W-:Y:S01]  /*1250*/  FMUL R16, R16, R41 ;  /* 0x0000002910107220 */ /* 0x002fe20000400000 */
[----:B0-----:R-:W-:-:S06]  /*1260*/  FFMA R37, R40, R24, R37 ;  /* 0x0000001828257223 */ /* 0x001fcc0000000025 */
[----:B--2---:R-:W0:Y:S02]  /*1270*/  I2F.S64 R7, R2 ;  /* 0x0000000200077312 */ /* 0x004e240000301400 */
[----:B0-----:R-:W-:Y:S01]  /*1280*/  FFMA R7, R16, R7, R37 ;  /* 0x0000000710077223 */ /* 0x001fe20000000025 */
[----:B------:R-:W-:Y:S06]  /*1290*/  @!P0 EXIT ;  /* 0x000000000000894d */ /* 0x000fec0003800000 */
[----:B------:R-:W-:Y:S01]  /*12a0*/  STG.E desc[UR4][R4.64], R7 ;  /* 0x0000000704007986 */ /* 0x000fe2000c101904 */
[----:B------:R-:W-:Y:S05]  /*12b0*/  EXIT ;  /* 0x000000000000794d */ /* 0x000fea0003800000 */
.L_x_9:
[----:B------:R-:W-:-:S00]  /*12c0*/  BRA `(.L_x_9) ;  /* 0xfffffffc00fc7947 */ /* 0x000fc0000383ffff */
[----:B------:R-:W-:-:S00]  /*12d0*/  NOP ;  /* 0x0000000000007918 */ /* 0x000fc00000000000 */
        /* <DEDUP_REMOVED lines=10> */
.L_x_10:


//--------------------- .nv.global.init           --------------------------
	.section	.nv.global.init,"aw",@progbits
.nv.global.init:
	.type		assertFunc_2,@object
	.size		assertFunc_2,(assertFunc_6 - assertFunc_2)
assertFunc_2:
        /*0000*/ 	.byte	0x75, 0x6e, 0x6b, 0x6e, 0x6f, 0x77, 0x6e, 0x00
	.type		assertFunc_6,@object
	.size		assertFunc_6,(assertFunc_0 - assertFunc_6)
assertFunc_6:
        /*0008*/ 	.byte	0x75, 0x6e, 0x6b, 0x6e, 0x6f, 0x77, 0x6e, 0x00
	.type		assertFunc_0,@object
	.size		assertFunc_0,(assertFunc_8 - assertFunc_0)
assertFunc_0:
        /*0010*/ 	.byte	0x75, 0x6e, 0x6b, 0x6e, 0x6f, 0x77, 0x6e, 0x00
	.type		assertFunc_8,@object
	.size		assertFunc_8,(assertFunc_4 - assertFunc_8)
assertFunc_8:
        /*0018*/ 	.byte	0x75, 0x6e, 0x6b, 0x6e, 0x6f, 0x77, 0x6e, 0x00
	.type		assertFunc_4,@object
	.size		assertFunc_4,(assertFunc_5 - assertFunc_4)
assertFunc_4:
        /*0020*/ 	.byte	0x75, 0x6e, 0x6b, 0x6e, 0x6f, 0x77, 0x6e, 0x00
	.type		assertFunc_5,@object
	.size		assertFunc_5,(assertFunc_1 - assertFunc_5)
assertFunc_5:
        /*0028*/ 	.byte	0x75, 0x6e, 0x6b, 0x6e, 0x6f, 0x77, 0x6e, 0x00
	.type		assertFunc_1,@object
	.size		assertFunc_1,(assertFunc_7 - assertFunc_1)
assertFunc_1:
        /*0030*/ 	.byte	0x75, 0x6e, 0x6b, 0x6e, 0x6f, 0x77, 0x6e, 0x00
	.type		assertFunc_7,@object
	.size		assertFunc_7,(assertFunc_3 - assertFunc_7)
assertFunc_7:
        /*0038*/ 	.byte	0x75, 0x6e, 0x6b, 0x6e, 0x6f, 0x77, 0x6e, 0x00
	.type		assertFunc_3,@object
	.size		assertFunc_3,(assertMessage_0 - assertFunc_3)
assertFunc_3:
        /*0040*/ 	.byte	0x75, 0x6e, 0x6b, 0x6e, 0x6f, 0x77, 0x6e, 0x00
	.type		assertMessage_0,@object
	.size		assertMessage_0,(assertMessage_8 - assertMessage_0)
assertMessage_0:
        /*0048*/ 	.byte	0x69, 0x6e, 0x64, 0x65, 0x78, 0x20, 0x6f, 0x75, 0x74, 0x20, 0x6f, 0x66, 0x20, 0x62, 0x6f, 0x75
        /*0058*/ 	.byte	0x6e, 0x64, 0x73, 0x3a, 0x20, 0x30, 0x20, 0x3c, 0x3d, 0x20, 0x74, 0x6d, 0x70, 0x35, 0x20, 0x3c
        /*0068*/ 	.byte	0x20, 0x34, 0x00
	.type		assertMessage_8,@object
	.size		assertMessage_8,(assertMessage_4 - assertMessage_8)
assertMessage_8:
        /*006b*/ 	.byte	0x69, 0x6e, 0x64, 0x65, 0x78, 0x20, 0x6f, 0x75, 0x74, 0x20, 0x6f, 0x66, 0x20, 0x62, 0x6f, 0x75
        /*007b*/ 	.byte	0x6e, 0x64, 0x73, 0x3a, 0x20, 0x30, 0x20, 0x3c, 0x3d, 0x20, 0x74, 0x6d, 0x70, 0x37, 0x39, 0x20
        /*008b*/ 	.byte	0x3c, 0x20, 0x34, 0x00
	.type		assertMessage_4,@object
	.size		assertMessage_4,(assertMessage_6 - assertMessage_4)
assertMessage_4:
        /*008f*/ 	.byte	0x69, 0x6e, 0x64, 0x65, 0x78, 0x20, 0x6f, 0x75, 0x74, 0x20, 0x6f, 0x66, 0x20, 0x62, 0x6f, 0x75
        /*009f*/ 	.byte	0x6e, 0x64, 0x73, 0x3a, 0x20, 0x30, 0x20, 0x3c, 0x3d, 0x20, 0x74, 0x6d, 0x70, 0x33, 0x39, 0x20
        /*00af*/ 	.byte	0x3c, 0x20, 0x34, 0x00
	.type		assertMessage_6,@object
	.size		assertMessage_6,(assertMessage_2 - assertMessage_6)
assertMessage_6:
        /*00b3*/ 	.byte	0x69, 0x6e, 0x64, 0x65, 0x78, 0x20, 0x6f, 0x75, 0x74, 0x20, 0x6f, 0x66, 0x20, 0x62, 0x6f, 0x75
        /*00c3*/ 	.byte	0x6e, 0x64, 0x73, 0x3a, 0x20, 0x30, 0x20, 0x3c, 0x3d, 0x20, 0x74, 0x6d, 0x70, 0x35, 0x39, 0x20
        /*00d3*/ 	.byte	0x3c, 0x20, 0x34, 0x00
	.type		assertMessage_2,@object
	.size		assertMessage_2,(assertMessage_3 - assertMessage_2)
assertMessage_2:
        /*00d7*/ 	.byte	0x69, 0x6e, 0x64, 0x65, 0x78, 0x20, 0x6f, 0x75, 0x74, 0x20, 0x6f, 0x66, 0x20, 0x62, 0x6f, 0x75
        /*00e7*/ 	.byte	0x6e, 0x64, 0x73, 0x3a, 0x20, 0x30, 0x20, 0x3c, 0x3d, 0x20, 0x74, 0x6d, 0x70, 0x32, 0x30, 0x20
        /*00f7*/ 	.byte	0x3c, 0x20, 0x34, 0x00
	.type		assertMessage_3,@object
	.size		assertMessage_3,(assertMessage_7 - assertMessage_3)
assertMessage_3:
        /*00fb*/ 	.byte	0x69, 0x6e, 0x64, 0x65, 0x78, 0x20, 0x6f, 0x75, 0x74, 0x20, 0x6f, 0x66, 0x20, 0x62, 0x6f, 0x75
        /*010b*/ 	.byte	0x6e, 0x64, 0x73, 0x3a, 0x20, 0x30, 0x20, 0x3c, 0x3d, 0x20, 0x74, 0x6d, 0x70, 0x32, 0x39, 0x20
        /*011b*/ 	.byte	0x3c, 0x20, 0x34, 0x00
	.type		assertMessage_7,@object
	.size		assertMessage_7,(assertMessage_5 - assertMessage_7)
assertMessage_7:
        /*011f*/ 	.byte	0x69, 0x6e, 0x64, 0x65, 0x78, 0x20, 0x6f, 0x75, 0x74, 0x20, 0x6f, 0x66, 0x20, 0x62, 0x6f, 0x75
        /*012f*/ 	.byte	0x6e, 0x64, 0x73, 0x3a, 0x20, 0x30, 0x20, 0x3c, 0x3d, 0x20, 0x74, 0x6d, 0x70, 0x36, 0x39, 0x20
        /*013f*/ 	.byte	0x3c, 0x20, 0x34, 0x00
	.type		assertMessage_5,@object
	.size		assertMessage_5,(assertMessage_1 - assertMessage_5)
assertMessage_5:
        /*0143*/ 	.byte	0x69, 0x6e, 0x64, 0x65, 0x78, 0x20, 0x6f, 0x75, 0x74, 0x20, 0x6f, 0x66, 0x20, 0x62, 0x6f, 0x75
        /*0153*/ 	.byte	0x6e, 0x64, 0x73, 0x3a, 0x20, 0x30, 0x20, 0x3c, 0x3d, 0x20, 0x74, 0x6d, 0x70, 0x34, 0x39, 0x20
        /*0163*/ 	.byte	0x3c, 0x20, 0x34, 0x00
	.type		assertMessage_1,@object
	.size		assertMessage_1,(assertFile_5 - assertMessage_1)
assertMessage_1:
        /*0167*/ 	.byte	0x69, 0x6e, 0x64, 0x65, 0x78, 0x20, 0x6f, 0x75, 0x74, 0x20, 0x6f, 0x66, 0x20, 0x62, 0x6f, 0x75
        /*0177*/ 	.byte	0x6e, 0x64, 0x73, 0x3a, 0x20, 0x30, 0x20, 0x3c, 0x3d, 0x20, 0x74, 0x6d, 0x70, 0x31, 0x32, 0x20
        /*0187*/ 	.byte	0x3c, 0x20, 0x34, 0x00
	.type		assertFile_5,@object
	.size		assertFile_5,(assertFile_1 - assertFile_5)
assertFile_5:
        /*018b*/ 	.byte	0x69, 0x6e, 0x64, 0x75, 0x63, 0x74, 0x6f, 0x72, 0x5f, 0x63, 0x61, 0x63, 0x68, 0x65, 0x2f, 0x6a
        /*019b*/ 	.byte	0x6d, 0x2f, 0x63, 0x6a, 0x6d, 0x37, 0x32, 0x72, 0x76, 0x33, 0x33, 0x6d, 0x72, 0x66, 0x66, 0x73
        /*01ab*/ 	.byte	0x35, 0x7a, 0x6d, 0x35, 0x6c, 0x63, 0x6e, 0x68, 0x6f, 0x73, 0x61, 0x33, 0x35, 0x64, 0x68, 0x32
        /*01bb*/ 	.byte	0x62, 0x36, 0x71, 0x6c, 0x68, 0x77, 0x6f, 0x6e, 0x63, 0x72, 0x37, 0x64, 0x6d, 0x72, 0x34, 0x73
        /*01cb*/ 	.byte	0x6f, 0x79, 0x36, 0x6c, 0x33, 0x32, 0x2e, 0x70, 0x79, 0x00
	.type		assertFile_1,@object
	.size		assertFile_1,(assertFile_3 - assertFile_1)
assertFile_1:
        /*01d5*/ 	.byte	0x69, 0x6e, 0x64, 0x75, 0x63, 0x74, 0x6f, 0x72, 0x5f, 0x63, 0x61, 0x63, 0x68, 0x65, 0x2f, 0x6a
        /*01e5*/ 	.byte	0x6d, 0x2f, 0x63, 0x6a, 0x6d, 0x37, 0x32, 0x72, 0x76, 0x33, 0x33, 0x6d, 0x72, 0x66, 0x66, 0x73
        /*01f5*/ 	.byte	0x35, 0x7a, 0x6d, 0x35, 0x6c, 0x63, 0x6e, 0x68, 0x6f, 0x73, 0x61, 0x33, 0x35, 0x64, 0x68, 0x32
        /*0205*/ 	.byte	0x62, 0x36, 0x71, 0x6c, 0x68, 0x77, 0x6f, 0x6e, 0x63, 0x72, 0x37, 0x64, 0x6d, 0x72, 0x34, 0x73
        /*0215*/ 	.byte	0x6f, 0x79, 0x36, 0x6c, 0x33, 0x32, 0x2e, 0x70, 0x79, 0x00
	.type		assertFile_3,@object
	.size		assertFile_3,(assertFile_7 - assertFile_3)
assertFile_3:
        /*021f*/ 	.byte	0x69, 0x6e, 0x64, 0x75, 0x63, 0x74, 0x6f, 0x72, 0x5f, 0x63, 0x61, 0x63, 0x68, 0x65, 0x2f, 0x6a
        /*022f*/ 	.byte	0x6d, 0x2f, 0x63, 0x6a, 0x6d, 0x37, 0x32, 0x72, 0x76, 0x33, 0x33, 0x6d, 0x72, 0x66, 0x66, 0x73
        /*023f*/ 	.byte	0x35, 0x7a, 0x6d, 0x35, 0x6c, 0x63, 0x6e, 0x68, 0x6f, 0x73, 0x61, 0x33, 0x35, 0x64, 0x68, 0x32
        /*024f*/ 	.byte	0x62, 0x36, 0x71, 0x6c, 0x68, 0x77, 0x6f, 0x6e, 0x63, 0x72, 0x37, 0x64, 0x6d, 0x72, 0x34, 0x73
        /*025f*/ 	.byte	0x6f, 0x79, 0x36, 0x6c, 0x33, 0x32, 0x2e, 0x70, 0x79, 0x00
	.type		assertFile_7,@object
	.size		assertFile_7,(assertFile_0 - assertFile_7)
assertFile_7:
        /*0269*/ 	.byte	0x69, 0x6e, 0x64, 0x75, 0x63, 0x74, 0x6f, 0x72, 0x5f, 0x63, 0x61, 0x63, 0x68, 0x65, 0x2f, 0x6a
        /*0279*/ 	.byte	0x6d, 0x2f, 0x63, 0x6a, 0x6d, 0x37, 0x32, 0x72, 0x76, 0x33, 0x33, 0x6d, 0x72, 0x66, 0x66, 0x73
        /*0289*/ 	.byte	0x35, 0x7a, 0x6d, 0x35, 0x6c, 0x63, 0x6e, 0x68, 0x6f, 0x73, 0x61, 0x33, 0x35, 0x64, 0x68, 0x32
        /*0299*/ 	.byte	0x62, 0x36, 0x71, 0x6c, 0x68, 0x77, 0x6f, 0x6e, 0x63, 0x72, 0x37, 0x64, 0x6d, 0x72, 0x34, 0x73
        /*02a9*/ 	.byte	0x6f, 0x79, 0x36, 0x6c, 0x33, 0x32, 0x2e, 0x70, 0x79, 0x00
	.type		assertFile_0,@object
	.size		assertFile_0,(assertFile_8 - assertFile_0)
assertFile_0:
        /*02b3*/ 	.byte	0x69, 0x6e, 0x64, 0x75, 0x63, 0x74, 0x6f, 0x72, 0x5f, 0x63, 0x61, 0x63, 0x68, 0x65, 0x2f, 0x6a
        /*02c3*/ 	.byte	0x6d, 0x2f, 0x63, 0x6a, 0x6d, 0x37, 0x32, 0x72, 0x76, 0x33, 0x33, 0x6d, 0x72, 0x66, 0x66, 0x73
        /*02d3*/ 	.byte	0x35, 0x7a, 0x6d, 0x35, 0x6c, 0x63, 0x6e, 0x68, 0x6f, 0x73, 0x61, 0x33, 0x35, 0x64, 0x68, 0x32
        /*02e3*/ 	.byte	0x62, 0x36, 0x71, 0x6c, 0x68, 0x77, 0x6f, 0x6e, 0x63, 0x72, 0x37, 0x64, 0x6d, 0x72, 0x34, 0x73
        /*02f3*/ 	.byte	0x6f, 0x79, 0x36, 0x6c, 0x33, 0x32, 0x2e, 0x70, 0x79, 0x00
	.type		assertFile_8,@object
	.size		assertFile_8,(assertFile_4 - assertFile_8)
assertFile_8:
        /*02fd*/ 	.byte	0x69, 0x6e, 0x64, 0x75, 0x63, 0x74, 0x6f, 0x72, 0x5f, 0x63, 0x61, 0x63, 0x68, 0x65, 0x2f, 0x6a
        /*030d*/ 	.byte	0x6d, 0x2f, 0x63, 0x6a, 0x6d, 0x37, 0x32, 0x72, 0x76, 0x33, 0x33, 0x6d, 0x72, 0x66, 0x66, 0x73
        /*031d*/ 	.byte	0x35, 0x7a, 0x6d, 0x35, 0x6c, 0x63, 0x6e, 0x68, 0x6f, 0x73, 0x61, 0x33, 0x35, 0x64, 0x68, 0x32
        /*032d*/ 	.byte	0x62, 0x36, 0x71, 0x6c, 0x68, 0x77, 0x6f, 0x6e, 0x63, 0x72, 0x37, 0x64, 0x6d, 0x72, 0x34, 0x73
        /*033d*/ 	.byte	0x6f, 0x79, 0x36, 0x6c, 0x33, 0x32, 0x2e, 0x70, 0x79, 0x00
	.type		assertFile_4,@object
	.size		assertFile_4,(assertFile_2 - assertFile_4)
assertFile_4:
        /*0347*/ 	.byte	0x69, 0x6e, 0x64, 0x75, 0x63, 0x74, 0x6f, 0x72, 0x5f, 0x63, 0x61, 0x63, 0x68, 0x65, 0x2f, 0x6a
        /*0357*/ 	.byte	0x6d, 0x2f, 0x63, 0x6a, 0x6d, 0x37, 0x32, 0x72, 0x76, 0x33, 0x33, 0x6d, 0x72, 0x66, 0x66, 0x73
        /*0367*/ 	.byte	0x35, 0x7a, 0x6d, 0x35, 0x6c, 0x63, 0x6e, 0x68, 0x6f, 0x73, 0x61, 0x33, 0x35, 0x64, 0x68, 0x32
        /*0377*/ 	.byte	0x62, 0x36, 0x71, 0x6c, 0x68, 0x77, 0x6f, 0x6e, 0x63, 0x72, 0x37, 0x64, 0x6d, 0x72, 0x34, 0x73
        /*0387*/ 	.byte	0x6f, 0x79, 0x36, 0x6c, 0x33, 0x32, 0x2e, 0x70, 0x79, 0x00
	.type		assertFile_2,@object
	.size		assertFile_2,(assertFile_6 - assertFile_2)
assertFile_2:
        /*0391*/ 	.byte	0x69, 0x6e, 0x64, 0x75, 0x63, 0x74, 0x6f, 0x72, 0x5f, 0x63, 0x61, 0x63, 0x68, 0x65, 0x2f, 0x6a
        /*03a1*/ 	.byte	0x6d, 0x2f, 0x63, 0x6a, 0x6d, 0x37, 0x32, 0x72, 0x76, 0x33, 0x33, 0x6d, 0x72, 0x66, 0x66, 0x73
        /*03b1*/ 	.byte	0x35, 0x7a, 0x6d, 0x35, 0x6c, 0x63, 0x6e, 0x68, 0x6f, 0x73, 0x61, 0x33, 0x35, 0x64, 0x68, 0x32
        /*03c1*/ 	.byte	0x62, 0x36, 0x71, 0x6c, 0x68, 0x77, 0x6f, 0x6e, 0x63, 0x72, 0x37, 0x64, 0x6d, 0x72, 0x34, 0x73
        /*03d1*/ 	.byte	0x6f, 0x79, 0x36, 0x6c, 0x33, 0x32, 0x2e, 0x70, 0x79, 0x00
	.type		assertFile_6,@object
	.size		assertFile_6,(.L_7 - assertFile_6)
assertFile_6:
        /*03db*/ 	.byte	0x69, 0x6e, 0x64, 0x75, 0x63, 0x74, 0x6f, 0x72, 0x5f, 0x63, 0x61, 0x63, 0x68, 0x65, 0x2f, 0x6a
        /*03eb*/ 	.byte	0x6d, 0x2f, 0x63, 0x6a, 0x6d, 0x37, 0x32, 0x72, 0x76, 0x33, 0x33, 0x6d, 0x72, 0x66, 0x66, 0x73
        /*03fb*/ 	.byte	0x35, 0x7a, 0x6d, 0x35, 0x6c, 0x63, 0x6e, 0x68, 0x6f, 0x73, 0x61, 0x33, 0x35, 0x64, 0x68, 0x32
        /*040b*/ 	.byte	0x62, 0x36, 0x71, 0x6c, 0x68, 0x77, 0x6f, 0x6e, 0x63, 0x72, 0x37, 0x64, 0x6d, 0x72, 0x34, 0x73
        /*041b*/ 	.byte	0x6f, 0x79, 0x36, 0x6c, 0x33, 0x32, 0x2e, 0x70, 0x79, 0x00
.L_7:


//--------------------- .nv.constant0.triton_poi_fused_index_mul_sum_0 --------------------------
	.section	.nv.constant0.triton_poi_fused_index_mul_sum_0,"a",@progbits
	.sectionflags	@""
	.align	4
.nv.constant0.triton_poi_fused_index_mul_sum_0:
	.zero		580


//--------------------- SYMBOLS --------------------------

	.type		__assertfail,@function
